	.headerflags	@"EF_CUDA_TEXMODE_UNIFIED EF_CUDA_64BIT_ADDRESS EF_CUDA_ACCELERATORS EF_CUDA_SM90 EF_CUDA_VIRTUAL_SM(EF_CUDA_SM90)"
	.elftype	@"ET_EXEC"


//--------------------- .nv.info                  --------------------------
	.section	.nv.info,"",@"SHT_CUDA_INFO"
	.align	4


	//----- nvinfo : EIATTR_REGCOUNT
	.align		4
        /*0000*/ 	.byte	0x04, 0x2f
        /*0002*/ 	.short	(.L_1 - .L_0)
	.align		4
.L_0:
        /*0004*/ 	.word	index@(triton_poi_fused_add_mul_neg_threshold_0)
        /*0008*/ 	.word	0x0000000a


	//----- nvinfo : EIATTR_MIN_STACK_SIZE
	.align		4
.L_1:
        /*000c*/ 	.byte	0x04, 0x12
        /*000e*/ 	.short	(.L_3 - .L_2)
	.align		4
.L_2:
        /*0010*/ 	.word	index@(triton_poi_fused_add_mul_neg_threshold_0)
        /*0014*/ 	.word	0x00000000


	//----- nvinfo : EIATTR_FRAME_SIZE
	.align		4
.L_3:
        /*0018*/ 	.byte	0x04, 0x11
        /*001a*/ 	.short	(.L_5 - .L_4)
	.align		4
.L_4:
        /*001c*/ 	.word	index@(triton_poi_fused_add_mul_neg_threshold_0)
        /*0020*/ 	.word	0x00000000


	//----- nvinfo : EIATTR_MIN_STACK_SIZE
	.align		4
.L_5:
        /*0024*/ 	.byte	0x04, 0x12
        /*0026*/ 	.short	(.L_7 - .L_6)
	.align		4
.L_6:
        /*0028*/ 	.word	index@(triton_poi_fused_add_mul_neg_threshold_0)
        /*002c*/ 	.word	0x00000000
.L_7:


//--------------------- .nv.info.triton_poi_fused_add_mul_neg_threshold_0 --------------------------
	.section	.nv.info.triton_poi_fused_add_mul_neg_threshold_0,"",@"SHT_CUDA_INFO"
	.sectionflags	@""
	.align	4


	//----- nvinfo : EIATTR_CUDA_API_VERSION
	.align		4
        /*0000*/ 	.byte	0x04, 0x37
        /*0002*/ 	.short	(.L_9 - .L_8)
.L_8:
        /*0004*/ 	.word	0x0000007c


	//----- nvinfo : EIATTR_KPARAM_INFO
	.align		4
.L_9:
        /*0008*/ 	.byte	0x04, 0x17
        /*000a*/ 	.short	(.L_11 - .L_10)
.L_10:
        /*000c*/ 	.word	0x00000000
        /*0010*/ 	.short	0x0002
        /*0012*/ 	.short	0x0010
        /*0014*/ 	.byte	0x00, 0xf0, 0x11, 0x00


	//----- nvinfo : EIATTR_KPARAM_INFO
	.align		4
.L_11:
        /*0018*/ 	.byte	0x04, 0x17
        /*001a*/ 	.short	(.L_13 - .L_12)
.L_12:
        /*001c*/ 	.word	0x00000000
        /*0020*/ 	.short	0x0001
        /*0022*/ 	.short	0x0008
        /*0024*/ 	.byte	0x00, 0xf4, 0x21, 0x00


	//----- nvinfo : EIATTR_KPARAM_INFO
	.align		4
.L_13:
        /*0028*/ 	.byte	0x04, 0x17
        /*002a*/ 	.short	(.L_15 - .L_14)
.L_14:
        /*002c*/ 	.word	0x00000000
        /*0030*/ 	.short	0x0000
        /*0032*/ 	.short	0x0000
        /*0034*/ 	.byte	0x00, 0xf4, 0x21, 0x00


	//----- nvinfo : EIATTR_SPARSE_MMA_MASK
	.align		4
.L_15:
        /*0038*/ 	.byte	0x03, 0x50
        /*003a*/ 	.short	0x0000


	//----- nvinfo : EIATTR_MAXREG_COUNT
	.align		4
        /*003c*/ 	.byte	0x03, 0x1b
        /*003e*/ 	.short	0x00ff


	//----- nvinfo : EIATTR_EXIT_INSTR_OFFSETS
	.align		4
        /*0040*/ 	.byte	0x04, 0x1c
        /*0042*/ 	.short	(.L_17 - .L_16)


	//   ....[0]....
.L_16:
        /*0044*/ 	.word	0x000001d0


	//   ....[1]....
        /*0048*/ 	.word	0x000001f0


	//----- nvinfo : EIATTR_REQNTID
	.align		4
.L_17:
        /*004c*/ 	.byte	0x04, 0x10
        /*004e*/ 	.short	(.L_19 - .L_18)
.L_18:
        /*0050*/ 	.word	0x00000080
        /*0054*/ 	.word	0x00000001
        /*0058*/ 	.word	0x00000001


	//----- nvinfo : EIATTR_CBANK_PARAM_SIZE
	.align		4
.L_19:
        /*005c*/ 	.byte	0x03, 0x19
        /*005e*/ 	.short	0x0014


	//----- nvinfo : EIATTR_PARAM_CBANK
	.align		4
        /*0060*/ 	.byte	0x04, 0x0a
        /*0062*/ 	.short	(.L_21 - .L_20)
	.align		4
.L_20:
        /*0064*/ 	.word	index@(.nv.constant0.triton_poi_fused_add_mul_neg_threshold_0)
        /*0068*/ 	.short	0x0210
        /*006a*/ 	.short	0x0014


	//----- nvinfo : EIATTR_SW_WAR
	.align		4
.L_21:
        /*006c*/ 	.byte	0x04, 0x36
        /*006e*/ 	.short	(.L_23 - .L_22)
.L_22:
        /*0070*/ 	.word	0x00000008
.L_23:


//--------------------- .nv.callgraph             --------------------------
	.section	.nv.callgraph,"",@"SHT_CUDA_CALLGRAPH"
	.align	4
	.sectionentsize	8
	.align		4
        /*0000*/ 	.word	0x00000000
	.align		4
        /*0004*/ 	.word	0xffffffff
	.align		4
        /*0008*/ 	.word	0x00000000
	.align		4
        /*000c*/ 	.word	0xfffffffe
	.align		4
        /*0010*/ 	.word	0x00000000
	.align		4
        /*0014*/ 	.word	0xfffffffd
	.align		4
        /*0018*/ 	.word	0x00000000
	.align		4
        /*001c*/ 	.word	0xfffffffc


//--------------------- .text.triton_poi_fused_add_mul_neg_threshold_0 --------------------------
	.section	.text.triton_poi_fused_add_mul_neg_threshold_0,"ax",@progbits
	.align	128
        .global         triton_poi_fused_add_mul_neg_threshold_0
        .type           triton_poi_fused_add_mul_neg_threshold_0,@function
        .size           triton_poi_fused_add_mul_neg_threshold_0,(.L_x_1 - triton_poi_fused_add_mul_neg_threshold_0)
        .other          triton_poi_fused_add_mul_neg_threshold_0,@"STO_CUDA_ENTRY STV_DEFAULT"
triton_poi_fused_add_mul_neg_threshold_0:
.text.triton_poi_fused_add_mul_neg_threshold_0:
[----:B------:R-:W0:Y:S02]  /*0000*/  LDC R1, c[0x0][0x28] ;  /* 0x00000a00ff017b82 */ /* 0x000e240000000800 */
[----:B------:R-:W1:Y:S01]  /*0010*/  S2R R0, SR_TID.X ;  /* 0x0000000000007919 */ /* 0x000e620000002100 */
[----:B------:R-:W2:Y:S01]  /*0020*/  LDC.64 R2, c[0x0][0x210] ;  /* 0x00008400ff027b82 */ /* 0x000ea20000000a00 */
[----:B------:R-:W-:Y:S01]  /*0030*/  CS2R R4, SRZ ;  /* 0x0000000000047805 */ /* 0x000fe2000001ff00 */
[----:B------:R-:W-:Y:S01]  /*0040*/  ULDC.64 UR4, c[0x0][0x208] ;  /* 0x0000820000047ab9 */ /* 0x000fe20000000a00 */
[----:B------:R-:W3:Y:S01]  /*0050*/  S2R R7, SR_CTAID.X ;  /* 0x0000000000077919 */ /* 0x000ee20000002500 */
[----:B-1----:R-:W-:-:S05]  /*0060*/  IMAD.SHL.U32 R0, R0, 0x2, RZ ;  /* 0x0000000200007824 */ /* 0x002fca00078e00ff */
[----:B------:R-:W-:-:S05]  /*0070*/  LOP3.LUT R0, R0, 0xfe, RZ, 0xc0, !PT ;  /* 0x000000fe00007812 */ /* 0x000fca00078ec0ff */
[----:B---3--:R-:W-:-:S04]  /*0080*/  IMAD R7, R7, 0x100, R0 ;  /* 0x0000010007077824 */ /* 0x008fc800078e0200 */
[C---:B--2---:R-:W-:Y:S01]  /*0090*/  IMAD.WIDE R2, R7.reuse, 0x4, R2 ;  /* 0x0000000407027825 */ /* 0x044fe200078e0202 */
[----:B------:R-:W-:-:S13]  /*00a0*/  ISETP.GE.AND P0, PT, R7, 0x100, PT ;  /* 0x000001000700780c */ /* 0x000fda0003f06270 */
[----:B------:R-:W2:Y:S01]  /*00b0*/  @!P0 LDG.E.64 R4, desc[UR4][R2.64] ;  /* 0x0000000402048981 */ /* 0x000ea2000c1e1b00 */
[----:B------:R-:W-:-:S04]  /*00c0*/  IMAD.MOV.U32 R6, RZ, RZ, 0x3e4ccccd ;  /* 0x3e4ccccdff067424 */ /* 0x000fc800078e00ff */
[-C--:B--2---:R-:W-:Y:S01]  /*00d0*/  FFMA R0, R4, R6.reuse, 0.5 ;  /* 0x3f00000004007423 */ /* 0x084fe20000000006 */
[----:B------:R-:W-:Y:S02]  /*00e0*/  FFMA R6, R5, R6, 0.5 ;  /* 0x3f00000005067423 */ /* 0x000fe40000000006 */
[----:B------:R-:W1:Y:S01]  /*00f0*/  LDC.64 R4, c[0x0][0x218] ;  /* 0x00008600ff047b82 */ /* 0x000e620000000a00 */
[----:B------:R-:W-:Y:S01]  /*0100*/  FADD R0, RZ, -R0 ;  /* 0x80000000ff007221 */ /* 0x000fe20000000000 */
[----:B------:R-:W-:-:S04]  /*0110*/  FADD R6, RZ, -R6 ;  /* 0x80000006ff067221 */ /* 0x000fc80000000000 */
[----:B------:R-:W-:Y:S02]  /*0120*/  FSETP.GTU.AND P1, PT, R0, -1, PT ;  /* 0xbf8000000000780b */ /* 0x000fe40003f2c000 */
[----:B------:R-:W-:Y:S02]  /*0130*/  FSETP.GTU.AND P2, PT, R6, -1, PT ;  /* 0xbf8000000600780b */ /* 0x000fe40003f4c000 */
[----:B------:R-:W-:Y:S02]  /*0140*/  FSEL R0, R0, -1, P1 ;  /* 0xbf80000000007808 */ /* 0x000fe40000800000 */
[----:B------:R-:W-:-:S03]  /*0150*/  FSEL R6, R6, -1, P2 ;  /* 0xbf80000006067808 */ /* 0x000fc60001000000 */
[----:B------:R-:W-:Y:S02]  /*0160*/  FADD R0, RZ, -R0 ;  /* 0x80000000ff007221 */ /* 0x000fe40000000000 */
[----:B------:R-:W-:-:S03]  /*0170*/  FADD R6, RZ, -R6 ;  /* 0x80000006ff067221 */ /* 0x000fc60000000000 */
[----:B------:R-:W-:Y:S02]  /*0180*/  FSETP.GTU.AND P1, PT, R0, RZ, PT ;  /* 0x000000ff0000720b */ /* 0x000fe40003f2c000 */
[----:B------:R-:W-:Y:S01]  /*0190*/  FSETP.GTU.AND P2, PT, R6, RZ, PT ;  /* 0x000000ff0600720b */ /* 0x000fe20003f4c000 */
[----:B-1----:R-:W-:Y:S01]  /*01a0*/  IMAD.WIDE R2, R7, 0x4, R4 ;  /* 0x0000000407027825 */ /* 0x002fe200078e0204 */
[----:B------:R-:W-:Y:S02]  /*01b0*/  FSEL R4, R0, RZ, P1 ;  /* 0x000000ff00047208 */ /* 0x000fe40000800000 */
[----:B------:R-:W-:Y:S01]  /*01c0*/  FSEL R5, R6, RZ, P2 ;  /* 0x000000ff06057208 */ /* 0x000fe20001000000 */
[----:B------:R-:W-:Y:S08]  /*01d0*/  @P0 EXIT ;  /* 0x000000000000094d */ /* 0x000ff00003800000 */
[----:B------:R-:W-:Y:S01]  /*01e0*/  STG.E.64 desc[UR4][R2.64], R4 ;  /* 0x0000000402007986 */ /* 0x000fe2000c101b04 */
[----:B------:R-:W-:Y:S05]  /*01f0*/  EXIT ;  /* 0x000000000000794d */ /* 0x000fea0003800000 */
.L_x_0:
[----:B------:R-:W-:-:S00]  /*0200*/  BRA `(.L_x_0) ;  /* 0xfffffffc00fc7947 */ /* 0x000fc0000383ffff */
[----:B------:R-:W-:-:S00]  /*0210*/  NOP ;  /* 0x0000000000007918 */ /* 0x000fc00000000000 */
        /* <DEDUP_REMOVED lines=14> */
.L_x_1:


//--------------------- .nv.constant0.triton_poi_fused_add_mul_neg_threshold_0 --------------------------
	.section	.nv.constant0.triton_poi_fused_add_mul_neg_threshold_0,"a",@progbits
	.sectionflags	@""
	.align	4
.nv.constant0.triton_poi_fused_add_mul_neg_threshold_0:
	.zero		548
